	.headerflags	@"EF_CUDA_TEXMODE_UNIFIED EF_CUDA_64BIT_ADDRESS EF_CUDA_ACCELERATORS EF_CUDA_SM90 EF_CUDA_VIRTUAL_SM(EF_CUDA_SM90)"
	.elftype	@"ET_EXEC"


//--------------------- .nv.info                  --------------------------
	.section	.nv.info,"",@"SHT_CUDA_INFO"
	.align	4


	//----- nvinfo : EIATTR_REGCOUNT
	.align		4
        /*0000*/ 	.byte	0x04, 0x2f
        /*0002*/ 	.short	(.L_3 - .L_2)
	.align		4
.L_2:
        /*0004*/ 	.word	index@(triton_poi_fused__native_batch_norm_legit_no_training_cat_relu_8)
        /*0008*/ 	.word	0x00000016


	//----- nvinfo : EIATTR_MIN_STACK_SIZE
	.align		4
.L_3:
        /*000c*/ 	.byte	0x04, 0x12
        /*000e*/ 	.short	(.L_5 - .L_4)
	.align		4
.L_4:
        /*0010*/ 	.word	index@(triton_poi_fused__native_batch_norm_legit_no_training_cat_relu_8)
        /*0014*/ 	.word	0x00000000


	//----- nvinfo : EIATTR_FRAME_SIZE
	.align		4
.L_5:
        /*0018*/ 	.byte	0x04, 0x11
        /*001a*/ 	.short	(.L_7 - .L_6)
	.align		4
.L_6:
        /*001c*/ 	.word	index@(triton_poi_fused__native_batch_norm_legit_no_training_cat_relu_8)
        /*0020*/ 	.word	0x00000000


	//----- nvinfo : EIATTR_MIN_STACK_SIZE
	.align		4
.L_7:
        /*0024*/ 	.byte	0x04, 0x12
        /*0026*/ 	.short	(.L_9 - .L_8)
	.align		4
.L_8:
        /*0028*/ 	.word	index@(triton_poi_fused__native_batch_norm_legit_no_training_cat_relu_8)
        /*002c*/ 	.word	0x00000000
.L_9:


//--------------------- .nv.info.triton_poi_fused__native_batch_norm_legit_no_training_cat_relu_8 --------------------------
	.section	.nv.info.triton_poi_fused__native_batch_norm_legit_no_training_cat_relu_8,"",@"SHT_CUDA_INFO"
	.sectionflags	@""
	.align	4


	//----- nvinfo : EIATTR_CUDA_API_VERSION
	.align		4
        /*0000*/ 	.byte	0x04, 0x37
        /*0002*/ 	.short	(.L_11 - .L_10)
.L_10:
        /*0004*/ 	.word	0x0000007c


	//----- nvinfo : EIATTR_KPARAM_INFO
	.align		4
.L_11:
        /*0008*/ 	.byte	0x04, 0x17
        /*000a*/ 	.short	(.L_13 - .L_12)
.L_12:
        /*000c*/ 	.word	0x00000000
        /*0010*/ 	.short	0x0008
        /*0012*/ 	.short	0x0040
        /*0014*/ 	.byte	0x00, 0xf0, 0x11, 0x00


	//----- nvinfo : EIATTR_KPARAM_INFO
	.align		4
.L_13:
        /*0018*/ 	.byte	0x04, 0x17
        /*001a*/ 	.short	(.L_15 - .L_14)
.L_14:
        /*001c*/ 	.word	0x00000000
        /*0020*/ 	.short	0x0007
        /*0022*/ 	.short	0x0038
        /*0024*/ 	.byte	0x00, 0xf4, 0x21, 0x00


	//----- nvinfo : EIATTR_KPARAM_INFO
	.align		4
.L_15:
        /*0028*/ 	.byte	0x04, 0x17
        /*002a*/ 	.short	(.L_17 - .L_16)
.L_16:
        /*002c*/ 	.word	0x00000000
        /*0030*/ 	.short	0x0006
        /*0032*/ 	.short	0x0030
        /*0034*/ 	.byte	0x00, 0xf4, 0x21, 0x00


	//----- nvinfo : EIATTR_KPARAM_INFO
	.align		4
.L_17:
        /*0038*/ 	.byte	0x04, 0x17
        /*003a*/ 	.short	(.L_19 - .L_18)
.L_18:
        /*003c*/ 	.word	0x00000000
        /*0040*/ 	.short	0x0005
        /*0042*/ 	.short	0x0028
        /*0044*/ 	.byte	0x00, 0xf4, 0x21, 0x00


	//----- nvinfo : EIATTR_KPARAM_INFO
	.align		4
.L_19:
        /*0048*/ 	.byte	0x04, 0x17
        /*004a*/ 	.short	(.L_21 - .L_20)
.L_20:
        /*004c*/ 	.word	0x00000000
        /*0050*/ 	.short	0x0004
        /*0052*/ 	.short	0x0020
        /*0054*/ 	.byte	0x00, 0xf4, 0x21, 0x00


	//----- nvinfo : EIATTR_KPARAM_INFO
	.align		4
.L_21:
        /*0058*/ 	.byte	0x04, 0x17
        /*005a*/ 	.short	(.L_23 - .L_22)
.L_22:
        /*005c*/ 	.word	0x00000000
        /*0060*/ 	.short	0x0003
        /*0062*/ 	.short	0x0018
        /*0064*/ 	.byte	0x00, 0xf4, 0x21, 0x00


	//----- nvinfo : EIATTR_KPARAM_INFO
	.align		4
.L_23:
        /*0068*/ 	.byte	0x04, 0x17
        /*006a*/ 	.short	(.L_25 - .L_24)
.L_24:
        /*006c*/ 	.word	0x00000000
        /*0070*/ 	.short	0x0002
        /*0072*/ 	.short	0x0010
        /*0074*/ 	.byte	0x00, 0xf4, 0x21, 0x00


	//----- nvinfo : EIATTR_KPARAM_INFO
	.align		4
.L_25:
        /*0078*/ 	.byte	0x04, 0x17
        /*007a*/ 	.short	(.L_27 - .L_26)
.L_26:
        /*007c*/ 	.word	0x00000000
        /*0080*/ 	.short	0x0001
        /*0082*/ 	.short	0x0008
        /*0084*/ 	.byte	0x00, 0xf4, 0x21, 0x00


	//----- nvinfo : EIATTR_KPARAM_INFO
	.align		4
.L_27:
        /*0088*/ 	.byte	0x04, 0x17
        /*008a*/ 	.short	(.L_29 - .L_28)
.L_28:
        /*008c*/ 	.word	0x00000000
        /*0090*/ 	.short	0x0000
        /*0092*/ 	.short	0x0000
        /*0094*/ 	.byte	0x00, 0xf4, 0x21, 0x00


	//----- nvinfo : EIATTR_SPARSE_MMA_MASK
	.align		4
.L_29:
        /*0098*/ 	.byte	0x03, 0x50
        /*009a*/ 	.short	0x0000


	//----- nvinfo : EIATTR_MAXREG_COUNT
	.align		4
        /*009c*/ 	.byte	0x03, 0x1b
        /*009e*/ 	.short	0x00ff


	//----- nvinfo : EIATTR_EXIT_INSTR_OFFSETS
	.align		4
        /*00a0*/ 	.byte	0x04, 0x1c
        /*00a2*/ 	.short	(.L_31 - .L_30)


	//   ....[0]....
.L_30:
        /*00a4*/ 	.word	0x00000540


	//----- nvinfo : EIATTR_REQNTID
	.align		4
.L_31:
        /*00a8*/ 	.byte	0x04, 0x10
        /*00aa*/ 	.short	(.L_33 - .L_32)
.L_32:
        /*00ac*/ 	.word	0x00000100
        /*00b0*/ 	.word	0x00000001
        /*00b4*/ 	.word	0x00000001


	//----- nvinfo : EIATTR_CBANK_PARAM_SIZE
	.align		4
.L_33:
        /*00b8*/ 	.byte	0x03, 0x19
        /*00ba*/ 	.short	0x0044


	//----- nvinfo : EIATTR_PARAM_CBANK
	.align		4
        /*00bc*/ 	.byte	0x04, 0x0a
        /*00be*/ 	.short	(.L_35 - .L_34)
	.align		4
.L_34:
        /*00c0*/ 	.word	index@(.nv.constant0.triton_poi_fused__native_batch_norm_legit_no_training_cat_relu_8)
        /*00c4*/ 	.short	0x0210
        /*00c6*/ 	.short	0x0044


	//----- nvinfo : EIATTR_SW_WAR
	.align		4
.L_35:
        /*00c8*/ 	.byte	0x04, 0x36
        /*00ca*/ 	.short	(.L_37 - .L_36)
.L_36:
        /*00cc*/ 	.word	0x00000008
.L_37:


//--------------------- .nv.callgraph             --------------------------
	.section	.nv.callgraph,"",@"SHT_CUDA_CALLGRAPH"
	.align	4
	.sectionentsize	8
	.align		4
        /*0000*/ 	.word	0x00000000
	.align		4
        /*0004*/ 	.word	0xffffffff
	.align		4
        /*0008*/ 	.word	0x00000000
	.align		4
        /*000c*/ 	.word	0xfffffffe
	.align		4
        /*0010*/ 	.word	0x00000000
	.align		4
        /*0014*/ 	.word	0xfffffffd
	.align		4
        /*0018*/ 	.word	0x00000000
	.align		4
        /*001c*/ 	.word	0xfffffffc


//--------------------- .nv.constant4             --------------------------
	.section	.nv.constant4,"a",@progbits
	.align	8
	.align		8
.nv.constant4:
        /*0000*/ 	.dword	_$_str
	.align		8
        /*0008*/ 	.dword	_$_str_$_2


//--------------------- .text.triton_poi_fused__native_batch_norm_legit_no_training_cat_relu_8 --------------------------
	.section	.text.triton_poi_fused__native_batch_norm_legit_no_training_cat_relu_8,"ax",@progbits
	.align	128
        .global         triton_poi_fused__native_batch_norm_legit_no_training_cat_relu_8
        .type           triton_poi_fused__native_batch_norm_legit_no_training_cat_relu_8,@function
        .size           triton_poi_fused__native_batch_norm_legit_no_training_cat_relu_8,(.L_x_1 - triton_poi_fused__native_batch_norm_legit_no_training_cat_relu_8)
        .other          triton_poi_fused__native_batch_norm_legit_no_training_cat_relu_8,@"STO_CUDA_ENTRY STV_DEFAULT"
triton_poi_fused__native_batch_norm_legit_no_training_cat_relu_8:
.text.triton_poi_fused__native_batch_norm_legit_no_training_cat_relu_8:
[----:B------:R-:W-:Y:S01]  /*0000*/  LDC R1, c[0x0][0x28] ;  /* 0x00000a00ff017b82 */ /* 0x000fe20000000800 */
[----:B------:R-:W1:Y:S07]  /*0010*/  S2R R0, SR_TID.X ;  /* 0x0000000000007919 */ /* 0x000e6e0000002100 */
[----:B------:R-:W2:Y:S01]  /*0020*/  LDC.64 R8, c[0x0][0x228] ;  /* 0x00008a00ff087b82 */ /* 0x000ea20000000a00 */
[----:B------:R-:W-:Y:S01]  /*0030*/  IMAD.MOV.U32 R4, RZ, RZ, RZ ;  /* 0x000000ffff047224 */ /* 0x000fe200078e00ff */
[----:B------:R-:W-:Y:S01]  /*0040*/  ULDC.64 UR4, c[0x0][0x208] ;  /* 0x0000820000047ab9 */ /* 0x000fe20000000a00 */
[----:B------:R-:W3:Y:S01]  /*0050*/  S2R R3, SR_CTAID.X ;  /* 0x0000000000037919 */ /* 0x000ee20000002500 */
[----:B------:R-:W-:-:S04]  /*0060*/  ULDC.64 UR6, c[0x0][0x218] ;  /* 0x0000860000067ab9 */ /* 0x000fc80000000a00 */
[----:B------:R-:W4:Y:S01]  /*0070*/  LDC.64 R14, c[0x0][0x230] ;  /* 0x00008c00ff0e7b82 */ /* 0x000f220000000a00 */
[----:B-1----:R-:W-:-:S05]  /*0080*/  IMAD.SHL.U32 R0, R0, 0x2, RZ ;  /* 0x0000000200007824 */ /* 0x002fca00078e00ff */
[----:B------:R-:W-:-:S05]  /*0090*/  LOP3.LUT R0, R0, 0x1fe, RZ, 0xc0, !PT ;  /* 0x000001fe00007812 */ /* 0x000fca00078ec0ff */
[----:B---3--:R-:W-:-:S05]  /*00a0*/  IMAD R3, R3, 0x200, R0 ;  /* 0x0000020003037824 */ /* 0x008fca00078e0200 */
[----:B------:R-:W-:-:S04]  /*00b0*/  SHF.R.S32.HI R2, RZ, 0x1f, R3 ;  /* 0x0000001fff027819 */ /* 0x000fc80000011403 */
[----:B------:R-:W-:-:S04]  /*00c0*/  LEA.HI R6, R2, R3, RZ, 0x8 ;  /* 0x0000000302067211 */ /* 0x000fc800078f40ff */
[----:B------:R-:W-:-:S05]  /*00d0*/  SHF.R.S32.HI R5, RZ, 0x8, R6 ;  /* 0x00000008ff057819 */ /* 0x000fca0000011406 */
[----:B------:R-:W-:-:S05]  /*00e0*/  IMAD.HI R0, R5, -0x7bdef7bd, R4 ;  /* 0x8421084305007827 */ /* 0x000fca00078e0204 */
[----:B------:R-:W-:-:S04]  /*00f0*/  SHF.R.U32.HI R7, RZ, 0x1f, R0 ;  /* 0x0000001fff077819 */ /* 0x000fc80000011600 */
[----:B------:R-:W-:-:S05]  /*0100*/  LEA.HI.SX32 R7, R0, R7, 0x1a ;  /* 0x0000000700077211 */ /* 0x000fca00078fd2ff */
[----:B------:R-:W-:Y:S02]  /*0110*/  IMAD R0, R7, -0x7c, R5 ;  /* 0xffffff8407007824 */ /* 0x000fe400078e0205 */
[----:B------:R-:W-:Y:S01]  /*0120*/  IMAD.MOV.U32 R2, RZ, RZ, RZ ;  /* 0x000000ffff027224 */ /* 0x000fe200078e00ff */
[----:B------:R-:W1:Y:S01]  /*0130*/  LDC.64 R4, c[0x0][0x210] ;  /* 0x00008400ff047b82 */ /* 0x000e620000000a00 */
[----:B--2---:R-:W-:-:S06]  /*0140*/  IMAD.WIDE R8, R0, 0x4, R8 ;  /* 0x0000000400087825 */ /* 0x004fcc00078e0208 */
[----:B------:R2:W3:Y:S01]  /*0150*/  LDG.E.EL R8, desc[UR4][R8.64] ;  /* 0x0000000408087981 */ /* 0x0004e2000c2e1900 */
[----:B------:R-:W-:-:S04]  /*0160*/  IMAD.HI R2, R3, -0x7bdef7bd, R2 ;  /* 0x8421084303027827 */ /* 0x000fc800078e0202 */
[----:B------:R-:W-:Y:S01]  /*0170*/  IMAD.SHL.U32 R11, R0, 0x100, RZ ;  /* 0x00000100000b7824 */ /* 0x000fe200078e00ff */
[----:B------:R-:W-:-:S04]  /*0180*/  SHF.R.U32.HI R7, RZ, 0x1f, R2 ;  /* 0x0000001fff077819 */ /* 0x000fc80000011602 */
[----:B------:R-:W-:Y:S02]  /*0190*/  LEA.HI.SX32 R7, R2, R7, 0x12 ;  /* 0x0000000702077211 */ /* 0x000fe400078f92ff */
[----:B------:R-:W-:-:S03]  /*01a0*/  LOP3.LUT R2, R6, 0xffffff00, RZ, 0xc0, !PT ;  /* 0xffffff0006027812 */ /* 0x000fc600078ec0ff */
[----:B------:R-:W-:Y:S02]  /*01b0*/  IMAD R10, R7, 0xc00, RZ ;  /* 0x00000c00070a7824 */ /* 0x000fe400078e02ff */
[----:B------:R-:W-:Y:S02]  /*01c0*/  IMAD.IADD R2, R3, 0x1, -R2 ;  /* 0x0000000103027824 */ /* 0x000fe400078e0a02 */
[C---:B------:R-:W-:Y:S01]  /*01d0*/  IMAD R6, R7.reuse, -0x7c00, R3 ;  /* 0xffff840007067824 */ /* 0x040fe200078e0203 */
[----:B--2---:R-:W-:Y:S02]  /*01e0*/  SHF.R.S32.HI R9, RZ, 0x1f, R10 ;  /* 0x0000001fff097819 */ /* 0x004fe4000001140a */
[----:B------:R-:W-:Y:S01]  /*01f0*/  SHF.R.S32.HI R12, RZ, 0x1f, R2 ;  /* 0x0000001fff0c7819 */ /* 0x000fe20000011402 */
[----:B------:R-:W-:Y:S01]  /*0200*/  IMAD R17, R7, 0x7000, R6 ;  /* 0x0000700007117824 */ /* 0x000fe200078e0206 */
[----:B------:R-:W-:Y:S02]  /*0210*/  IADD3 R19, P0, P1, R11, R2, R10 ;  /* 0x000000020b137210 */ /* 0x000fe4000791e00a */
[----:B------:R-:W-:Y:S01]  /*0220*/  SHF.R.S32.HI R2, RZ, 0x1f, R11 ;  /* 0x0000001fff027819 */ /* 0x000fe2000001140b */
[----:B-1----:R-:W-:Y:S01]  /*0230*/  IMAD.WIDE R16, R17, 0x4, R4 ;  /* 0x0000000411107825 */ /* 0x002fe200078e0204 */
[----:B------:R-:W1:Y:S01]  /*0240*/  LDC.64 R10, c[0x0][0x220] ;  /* 0x00008800ff0a7b82 */ /* 0x000e620000000a00 */
[----:B------:R-:W-:-:S02]  /*0250*/  LEA R18, P2, R19, UR6, 0x2 ;  /* 0x0000000613127c11 */ /* 0x000fc4000f8410ff */
[----:B------:R-:W-:Y:S02]  /*0260*/  CS2R R4, SRZ ;  /* 0x0000000000047805 */ /* 0x000fe4000001ff00 */
[----:B------:R-:W-:Y:S02]  /*0270*/  IADD3.X R2, R2, R12, R9, P0, P1 ;  /* 0x0000000c02027210 */ /* 0x000fe400007e2409 */
[C---:B------:R-:W-:Y:S02]  /*0280*/  ISETP.GE.AND P1, PT, R0.reuse, 0x70, PT ;  /* 0x000000700000780c */ /* 0x040fe40003f26270 */
[----:B------:R-:W-:Y:S01]  /*0290*/  ISETP.GT.AND P0, PT, R0, 0x6f, PT ;  /* 0x0000006f0000780c */ /* 0x000fe20003f04270 */
[----:B------:R-:W2:Y:S01]  /*02a0*/  LDC.64 R12, c[0x0][0x238] ;  /* 0x00008e00ff0c7b82 */ /* 0x000ea20000000a00 */
[----:B------:R-:W-:Y:S02]  /*02b0*/  CS2R R6, SRZ ;  /* 0x0000000000067805 */ /* 0x000fe4000001ff00 */
[----:B------:R-:W-:-:S07]  /*02c0*/  LEA.HI.X R19, R19, UR7, R2, 0x2, P2 ;  /* 0x0000000713137c11 */ /* 0x000fce00090f1402 */
[----:B------:R-:W5:Y:S04]  /*02d0*/  @!P1 LDG.E.64 R4, desc[UR4][R16.64] ;  /* 0x0000000410049981 */ /* 0x000f68000c1e1b00 */
[----:B------:R-:W5:Y:S01]  /*02e0*/  @P0 LDG.E.64 R6, desc[UR4][R18.64+-0x1c000] ;  /* 0xfe40000412060981 */ /* 0x000f62000c1e1b00 */
[----:B-1----:R-:W-:-:S05]  /*02f0*/  IMAD.WIDE R10, R0, 0x4, R10 ;  /* 0x00000004000a7825 */ /* 0x002fca00078e020a */
[----:B------:R1:W5:Y:S01]  /*0300*/  LDG.E.EL R2, desc[UR4][R10.64] ;  /* 0x000000040a027981 */ /* 0x000362000c2e1900 */
[----:B----4-:R-:W-:-:S04]  /*0310*/  IMAD.WIDE R14, R0, 0x4, R14 ;  /* 0x00000004000e7825 */ /* 0x010fc800078e020e */
[----:B--2---:R-:W-:Y:S02]  /*0320*/  IMAD.WIDE R12, R0, 0x4, R12 ;  /* 0x00000004000c7825 */ /* 0x004fe400078e020c */
[----:B------:R2:W4:Y:S01]  /*0330*/  LDG.E.EL R14, desc[UR4][R14.64] ;  /* 0x000000040e0e7981 */ /* 0x000522000c2e1900 */
[----:B-1----:R-:W1:Y:S03]  /*0340*/  LDC.64 R10, c[0x0][0x240] ;  /* 0x00009000ff0a7b82 */ /* 0x002e660000000a00 */
[----:B------:R-:W4:Y:S01]  /*0350*/  LDG.E.EL R13, desc[UR4][R12.64] ;  /* 0x000000040c0d7981 */ /* 0x000f22000c2e1900 */
[----:B-1----:R-:W-:-:S04]  /*0360*/  IMAD.WIDE R10, R3, 0x4, R10 ;  /* 0x00000004030a7825 */ /* 0x002fc800078e020a */
[----:B---3--:R-:W-:Y:S01]  /*0370*/  FADD R0, R8, 9.9999997473787516356e-06 ;  /* 0x3727c5ac08007421 */ /* 0x008fe20000000000 */
[----:B------:R-:W-:-:S03]  /*0380*/  IMAD.MOV.U32 R8, RZ, RZ, 0x3e800000 ;  /* 0x3e800000ff087424 */ /* 0x000fc600078e00ff */
[----:B------:R-:W1:Y:S02]  /*0390*/  MUFU.SQRT R16, R0 ;  /* 0x0000000000107308 */ /* 0x000e640000002000 */
[C---:B-1----:R-:W-:Y:S02]  /*03a0*/  FSETP.GT.AND P2, PT, R16.reuse, 8.50705917302346158658e+37, PT ;  /* 0x7e8000001000780b */ /* 0x042fe40003f44000 */
[----:B------:R-:W-:Y:S02]  /*03b0*/  FSETP.GEU.AND P3, PT, R16, 1.175494350822287508e-38, PT ;  /* 0x008000001000780b */ /* 0x000fe40003f6e000 */
[----:B--2---:R-:W-:Y:S02]  /*03c0*/  FSEL R15, R8, 1, P2 ;  /* 0x3f800000080f7808 */ /* 0x004fe40001000000 */
[----:B------:R-:W1:Y:S07]  /*03d0*/  LDC.64 R8, c[0x0][0x248] ;  /* 0x00009200ff087b82 */ /* 0x000e6e0000000a00 */
[----:B------:R-:W-:-:S02]  /*03e0*/  @P2 FMUL R16, R16, 0.25 ;  /* 0x3e80000010102820 */ /* 0x000fc40000400000 */
[----:B------:R-:W-:Y:S02]  /*03f0*/  @!P3 FMUL R15, R15, 16777216 ;  /* 0x4b8000000f0fb820 */ /* 0x000fe40000400000 */
[----:B------:R-:W-:-:S06]  /*0400*/  @!P3 FMUL R16, R16, 16777216 ;  /* 0x4b8000001010b820 */ /* 0x000fcc0000400000 */
[----:B------:R-:W2:Y:S01]  /*0410*/  MUFU.RCP R16, R16 ;  /* 0x0000001000107308 */ /* 0x000ea20000001000 */
[----:B-----5:R-:W-:Y:S02]  /*0420*/  SEL R4, R4, RZ, !P1 ;  /* 0x000000ff04047207 */ /* 0x020fe40004800000 */
[----:B------:R-:W-:Y:S01]  /*0430*/  SEL R5, R5, RZ, !P1 ;  /* 0x000000ff05057207 */ /* 0x000fe20004800000 */
[----:B-1----:R-:W-:Y:S01]  /*0440*/  IMAD.WIDE R8, R3, 0x4, R8 ;  /* 0x0000000403087825 */ /* 0x002fe200078e0208 */
[----:B------:R-:W-:Y:S02]  /*0450*/  @P1 SEL R4, R6, RZ, P0 ;  /* 0x000000ff06041207 */ /* 0x000fe40000000000 */
[----:B------:R-:W-:-:S03]  /*0460*/  @P1 SEL R5, R7, RZ, P0 ;  /* 0x000000ff07051207 */ /* 0x000fc60000000000 */
[----:B------:R-:W-:Y:S01]  /*0470*/  FADD R0, -R2, R4 ;  /* 0x0000000402007221 */ /* 0x000fe20000000100 */
[----:B--2---:R-:W-:Y:S01]  /*0480*/  FMUL R15, R16, R15 ;  /* 0x0000000f100f7220 */ /* 0x004fe20000400000 */
[----:B------:R-:W-:Y:S01]  /*0490*/  FADD R2, -R2, R5 ;  /* 0x0000000502027221 */ /* 0x000fe20000000100 */
[----:B------:R-:W-:Y:S02]  /*04a0*/  STG.E.64 desc[UR4][R10.64], R4 ;  /* 0x000000040a007986 */ /* 0x000fe4000c101b04 */
[-C--:B------:R-:W-:Y:S01]  /*04b0*/  FMUL R0, R0, R15.reuse ;  /* 0x0000000f00007220 */ /* 0x080fe20000400000 */
[----:B------:R-:W-:-:S03]  /*04c0*/  FMUL R2, R2, R15 ;  /* 0x0000000f02027220 */ /* 0x000fc60000400000 */
[C-C-:B----4-:R-:W-:Y:S01]  /*04d0*/  FFMA R0, R14.reuse, R0, R13.reuse ;  /* 0x000000000e007223 */ /* 0x150fe2000000000d */
[----:B------:R-:W-:-:S04]  /*04e0*/  FFMA R2, R14, R2, R13 ;  /* 0x000000020e027223 */ /* 0x000fc8000000000d */
[----:B------:R-:W-:Y:S02]  /*04f0*/  FSETP.GEU.AND P0, PT, R0, RZ, PT ;  /* 0x000000ff0000720b */ /* 0x000fe40003f0e000 */
[----:B------:R-:W-:Y:S02]  /*0500*/  FSETP.GEU.AND P1, PT, R2, RZ, PT ;  /* 0x000000ff0200720b */ /* 0x000fe40003f2e000 */
[----:B------:R-:W-:Y:S02]  /*0510*/  FSEL R6, R0, RZ, P0 ;  /* 0x000000ff00067208 */ /* 0x000fe40000000000 */
[----:B------:R-:W-:-:S05]  /*0520*/  FSEL R7, R2, RZ, P1 ;  /* 0x000000ff02077208 */ /* 0x000fca0000800000 */
[----:B------:R-:W-:Y:S01]  /*0530*/  STG.E.64 desc[UR4][R8.64], R6 ;  /* 0x0000000608007986 */ /* 0x000fe2000c101b04 */
[----:B------:R-:W-:Y:S05]  /*0540*/  EXIT ;  /* 0x000000000000794d */ /* 0x000fea0003800000 */
.L_x_0:
[----:B------:R-:W-:-:S00]  /*0550*/  BRA `(.L_x_0) ;  /* 0xfffffffc00fc7947 */ /* 0x000fc0000383ffff */
[----:B------:R-:W-:-:S00]  /*0560*/  NOP ;  /* 0x0000000000007918 */ /* 0x000fc00000000000 */
        /* <DEDUP_REMOVED lines=9> */
.L_x_1:


//--------------------- .nv.global.init           --------------------------
	.section	.nv.global.init,"aw",@progbits
.nv.global.init:
	.type		_$_str,@object
	.size		_$_str,(_$_str_$_2 - _$_str)
_$_str:
        /*0000*/ 	.byte	0x5f, 0x5f, 0x43, 0x55, 0x44, 0x41, 0x5f, 0x46, 0x54, 0x5a, 0x00
	.type		_$_str_$_2,@object
	.size		_$_str_$_2,(.L_1 - _$_str_$_2)
_$_str_$_2:
        /*000b*/ 	.byte	0x5f, 0x5f, 0x43, 0x55, 0x44, 0x41, 0x5f, 0x50, 0x52, 0x45, 0x43, 0x5f, 0x53, 0x51, 0x52, 0x54
        /*001b*/ 	.byte	0x00
.L_1:


//--------------------- .nv.constant0.triton_poi_fused__native_batch_norm_legit_no_training_cat_relu_8 --------------------------
	.section	.nv.constant0.triton_poi_fused__native_batch_norm_legit_no_training_cat_relu_8,"a",@progbits
	.sectionflags	@""
	.align	4
.nv.constant0.triton_poi_fused__native_batch_norm_legit_no_training_cat_relu_8:
	.zero		596
